	.headerflags	@"EF_CUDA_TEXMODE_UNIFIED EF_CUDA_64BIT_ADDRESS EF_CUDA_ACCELERATORS EF_CUDA_SM90 EF_CUDA_VIRTUAL_SM(EF_CUDA_SM90)"
	.elftype	@"ET_EXEC"


//--------------------- .nv.info                  --------------------------
	.section	.nv.info,"",@"SHT_CUDA_INFO"
	.align	4


	//----- nvinfo : EIATTR_REGCOUNT
	.align		4
        /*0000*/ 	.byte	0x04, 0x2f
        /*0002*/ 	.short	(.L_1 - .L_0)
	.align		4
.L_0:
        /*0004*/ 	.word	index@(triton_per_fused_mean_25)
        /*0008*/ 	.word	0x00000016


	//----- nvinfo : EIATTR_MIN_STACK_SIZE
	.align		4
.L_1:
        /*000c*/ 	.byte	0x04, 0x12
        /*000e*/ 	.short	(.L_3 - .L_2)
	.align		4
.L_2:
        /*0010*/ 	.word	index@(triton_per_fused_mean_25)
        /*0014*/ 	.word	0x00000000


	//----- nvinfo : EIATTR_FRAME_SIZE
	.align		4
.L_3:
        /*0018*/ 	.byte	0x04, 0x11
        /*001a*/ 	.short	(.L_5 - .L_4)
	.align		4
.L_4:
        /*001c*/ 	.word	index@(triton_per_fused_mean_25)
        /*0020*/ 	.word	0x00000000


	//----- nvinfo : EIATTR_MIN_STACK_SIZE
	.align		4
.L_5:
        /*0024*/ 	.byte	0x04, 0x12
        /*0026*/ 	.short	(.L_7 - .L_6)
	.align		4
.L_6:
        /*0028*/ 	.word	index@(triton_per_fused_mean_25)
        /*002c*/ 	.word	0x00000000
.L_7:


//--------------------- .nv.info.triton_per_fused_mean_25 --------------------------
	.section	.nv.info.triton_per_fused_mean_25,"",@"SHT_CUDA_INFO"
	.sectionflags	@""
	.align	4


	//----- nvinfo : EIATTR_CUDA_API_VERSION
	.align		4
        /*0000*/ 	.byte	0x04, 0x37
        /*0002*/ 	.short	(.L_9 - .L_8)
.L_8:
        /*0004*/ 	.word	0x0000007c


	//----- nvinfo : EIATTR_KPARAM_INFO
	.align		4
.L_9:
        /*0008*/ 	.byte	0x04, 0x17
        /*000a*/ 	.short	(.L_11 - .L_10)
.L_10:
        /*000c*/ 	.word	0x00000000
        /*0010*/ 	.short	0x0003
        /*0012*/ 	.short	0x0014
        /*0014*/ 	.byte	0x00, 0xf0, 0x11, 0x00


	//----- nvinfo : EIATTR_KPARAM_INFO
	.align		4
.L_11:
        /*0018*/ 	.byte	0x04, 0x17
        /*001a*/ 	.short	(.L_13 - .L_12)
.L_12:
        /*001c*/ 	.word	0x00000000
        /*0020*/ 	.short	0x0002
        /*0022*/ 	.short	0x0010
        /*0024*/ 	.byte	0x00, 0xf0, 0x11, 0x00


	//----- nvinfo : EIATTR_KPARAM_INFO
	.align		4
.L_13:
        /*0028*/ 	.byte	0x04, 0x17
        /*002a*/ 	.short	(.L_15 - .L_14)
.L_14:
        /*002c*/ 	.word	0x00000000
        /*0030*/ 	.short	0x0001
        /*0032*/ 	.short	0x0008
        /*0034*/ 	.byte	0x00, 0xf4, 0x21, 0x00


	//----- nvinfo : EIATTR_KPARAM_INFO
	.align		4
.L_15:
        /*0038*/ 	.byte	0x04, 0x17
        /*003a*/ 	.short	(.L_17 - .L_16)
.L_16:
        /*003c*/ 	.word	0x00000000
        /*0040*/ 	.short	0x0000
        /*0042*/ 	.short	0x0000
        /*0044*/ 	.byte	0x00, 0xf4, 0x21, 0x00


	//----- nvinfo : EIATTR_SPARSE_MMA_MASK
	.align		4
.L_17:
        /*0048*/ 	.byte	0x03, 0x50
        /*004a*/ 	.short	0x0000


	//----- nvinfo : EIATTR_MAXREG_COUNT
	.align		4
        /*004c*/ 	.byte	0x03, 0x1b
        /*004e*/ 	.short	0x00ff


	//----- nvinfo : EIATTR_COOP_GROUP_MASK_REGIDS
	.align		4
        /*0050*/ 	.byte	0x04, 0x29
        /*0052*/ 	.short	(.L_19 - .L_18)


	//   ....[0]....
.L_18:
        /*0054*/ 	.word	0xffffffff


	//   ....[1]....
        /*0058*/ 	.word	0xffffffff


	//   ....[2]....
        /*005c*/ 	.word	0xffffffff


	//   ....[3]....
        /*0060*/ 	.word	0xffffffff


	//   ....[4]....
        /*0064*/ 	.word	0xffffffff


	//   ....[5]....
        /*0068*/ 	.word	0xffffffff


	//   ....[6]....
        /*006c*/ 	.word	0xffffffff


	//   ....[7]....
        /*0070*/ 	.word	0xffffffff


	//   ....[8]....
        /*0074*/ 	.word	0xffffffff


	//   ....[9]....
        /*0078*/ 	.word	0xffffffff


	//   ....[10]....
        /*007c*/ 	.word	0xffffffff


	//   ....[11]....
        /*0080*/ 	.word	0xffffffff


	//   ....[12]....
        /*0084*/ 	.word	0xffffffff


	//   ....[13]....
        /*0088*/ 	.word	0xffffffff


	//   ....[14]....
        /*008c*/ 	.word	0xffffffff


	//   ....[15]....
        /*0090*/ 	.word	0xffffffff


	//   ....[16]....
        /*0094*/ 	.word	0xffffffff


	//   ....[17]....
        /*0098*/ 	.word	0xffffffff


	//   ....[18]....
        /*009c*/ 	.word	0xffffffff


	//   ....[19]....
        /*00a0*/ 	.word	0xffffffff


	//----- nvinfo : EIATTR_COOP_GROUP_INSTR_OFFSETS
	.align		4
.L_19:
        /*00a4*/ 	.byte	0x04, 0x28
        /*00a6*/ 	.short	(.L_21 - .L_20)


	//   ....[0]....
.L_20:
        /*00a8*/ 	.word	0x000002c0


	//   ....[1]....
        /*00ac*/ 	.word	0x000002d0


	//   ....[2]....
        /*00b0*/ 	.word	0x000002e0


	//   ....[3]....
        /*00b4*/ 	.word	0x000002f0


	//   ....[4]....
        /*00b8*/ 	.word	0x00000340


	//   ....[5]....
        /*00bc*/ 	.word	0x00000350


	//   ....[6]....
        /*00c0*/ 	.word	0x00000360


	//   ....[7]....
        /*00c4*/ 	.word	0x00000370


	//   ....[8]....
        /*00c8*/ 	.word	0x000003c0


	//   ....[9]....
        /*00cc*/ 	.word	0x000003d0


	//   ....[10]....
        /*00d0*/ 	.word	0x000003e0


	//   ....[11]....
        /*00d4*/ 	.word	0x000003f0


	//   ....[12]....
        /*00d8*/ 	.word	0x00000440


	//   ....[13]....
        /*00dc*/ 	.word	0x00000450


	//   ....[14]....
        /*00e0*/ 	.word	0x00000460


	//   ....[15]....
        /*00e4*/ 	.word	0x00000470


	//   ....[16]....
        /*00e8*/ 	.word	0x000004c0


	//   ....[17]....
        /*00ec*/ 	.word	0x000004d0


	//   ....[18]....
        /*00f0*/ 	.word	0x000004e0


	//   ....[19]....
        /*00f4*/ 	.word	0x000004f0


	//----- nvinfo : EIATTR_EXIT_INSTR_OFFSETS
	.align		4
.L_21:
        /*00f8*/ 	.byte	0x04, 0x1c
        /*00fa*/ 	.short	(.L_23 - .L_22)


	//   ....[0]....
.L_22:
        /*00fc*/ 	.word	0x00000630


	//   ....[1]....
        /*0100*/ 	.word	0x00000660


	//----- nvinfo : EIATTR_REQNTID
	.align		4
.L_23:
        /*0104*/ 	.byte	0x04, 0x10
        /*0106*/ 	.short	(.L_25 - .L_24)
.L_24:
        /*0108*/ 	.word	0x00000040
        /*010c*/ 	.word	0x00000001
        /*0110*/ 	.word	0x00000001


	//----- nvinfo : EIATTR_CBANK_PARAM_SIZE
	.align		4
.L_25:
        /*0114*/ 	.byte	0x03, 0x19
        /*0116*/ 	.short	0x0018


	//----- nvinfo : EIATTR_PARAM_CBANK
	.align		4
        /*0118*/ 	.byte	0x04, 0x0a
        /*011a*/ 	.short	(.L_27 - .L_26)
	.align		4
.L_26:
        /*011c*/ 	.word	index@(.nv.constant0.triton_per_fused_mean_25)
        /*0120*/ 	.short	0x0210
        /*0122*/ 	.short	0x0018


	//----- nvinfo : EIATTR_SW_WAR
	.align		4
.L_27:
        /*0124*/ 	.byte	0x04, 0x36
        /*0126*/ 	.short	(.L_29 - .L_28)
.L_28:
        /*0128*/ 	.word	0x00000008
.L_29:


//--------------------- .nv.callgraph             --------------------------
	.section	.nv.callgraph,"",@"SHT_CUDA_CALLGRAPH"
	.align	4
	.sectionentsize	8
	.align		4
        /*0000*/ 	.word	0x00000000
	.align		4
        /*0004*/ 	.word	0xffffffff
	.align		4
        /*0008*/ 	.word	0x00000000
	.align		4
        /*000c*/ 	.word	0xfffffffe
	.align		4
        /*0010*/ 	.word	0x00000000
	.align		4
        /*0014*/ 	.word	0xfffffffd
	.align		4
        /*0018*/ 	.word	0x00000000
	.align		4
        /*001c*/ 	.word	0xfffffffc


//--------------------- .text.triton_per_fused_mean_25 --------------------------
	.section	.text.triton_per_fused_mean_25,"ax",@progbits
	.sectionflags	@"SHF_BARRIERS=1"
	.align	128
        .global         triton_per_fused_mean_25
        .type           triton_per_fused_mean_25,@function
        .size           triton_per_fused_mean_25,(.L_x_1 - triton_per_fused_mean_25)
        .other          triton_per_fused_mean_25,@"STO_CUDA_ENTRY STV_DEFAULT"
triton_per_fused_mean_25:
.text.triton_per_fused_mean_25:
[----:B------:R-:W0:Y:S02]  /*0000*/  LDC R1, c[0x0][0x28] ;  /* 0x00000a00ff017b82 */ /* 0x000e240000000800 */
[----:B------:R-:W1:Y:S01]  /*0010*/  S2R R7, SR_TID.X ;  /* 0x0000000000077919 */ /* 0x000e620000002100 */
[----:B------:R-:W2:Y:S01]  /*0020*/  LDC.64 R2, c[0x0][0x218] ;  /* 0x00008600ff027b82 */ /* 0x000ea20000000a00 */
[----:B------:R-:W-:Y:S01]  /*0030*/  ULDC.64 UR6, c[0x0][0x208] ;  /* 0x0000820000067ab9 */ /* 0x000fe20000000a00 */
[----:B------:R-:W3:Y:S01]  /*0040*/  S2R R0, SR_CTAID.X ;  /* 0x0000000000007919 */ /* 0x000ee20000002500 */
[----:B-1----:R-:W-:Y:S02]  /*0050*/  SHF.R.U32.HI R9, RZ, 0x5, R7 ;  /* 0x00000005ff097819 */ /* 0x002fe40000011607 */
[----:B------:R-:W-:Y:S02]  /*0060*/  LOP3.LUT R11, R7, 0x1f, RZ, 0xc0, !PT ;  /* 0x0000001f070b7812 */ /* 0x000fe400078ec0ff */
[----:B---3--:R-:W-:Y:S02]  /*0070*/  SHF.L.U32 R0, R0, 0x3, RZ ;  /* 0x0000000300007819 */ /* 0x008fe400000006ff */
[----:B------:R-:W-:-:S02]  /*0080*/  SGXT.U32 R9, R9, 0x1 ;  /* 0x000000010909781a */ /* 0x000fc40000000000 */
[----:B------:R-:W-:Y:S02]  /*0090*/  ISETP.GE.U32.AND P0, PT, R11, 0x19, PT ;  /* 0x000000190b00780c */ /* 0x000fe40003f06070 */
[----:B------:R-:W-:Y:S02]  /*00a0*/  LOP3.LUT R4, R0, R9, RZ, 0xfc, !PT ;  /* 0x0000000900047212 */ /* 0x000fe400078efcff */
[----:B------:R-:W-:Y:S02]  /*00b0*/  LOP3.LUT R5, R0, 0x2, R9, 0xfe, !PT ;  /* 0x0000000200057812 */ /* 0x000fe400078efe09 */
[----:B------:R-:W-:Y:S01]  /*00c0*/  LOP3.LUT R6, R0, 0x4, R9, 0xfe, !PT ;  /* 0x0000000400067812 */ /* 0x000fe200078efe09 */
[C-C-:B------:R-:W-:Y:S01]  /*00d0*/  IMAD R13, R4.reuse, 0x19, R11.reuse ;  /* 0x00000019040d7824 */ /* 0x140fe200078e020b */
[----:B------:R-:W-:Y:S01]  /*00e0*/  LOP3.LUT R8, R0, 0x6, R9, 0xfe, !PT ;  /* 0x0000000600087812 */ /* 0x000fe200078efe09 */
[C-C-:B------:R-:W-:Y:S01]  /*00f0*/  IMAD R15, R5.reuse, 0x19, R11.reuse ;  /* 0x00000019050f7824 */ /* 0x140fe200078e020b */
[----:B------:R-:W-:Y:S01]  /*0100*/  ISETP.LT.AND P1, PT, R4, 0x1800, !P0 ;  /* 0x000018000400780c */ /* 0x000fe20004721270 */
[--C-:B------:R-:W-:Y:S01]  /*0110*/  IMAD R17, R6, 0x19, R11.reuse ;  /* 0x0000001906117824 */ /* 0x100fe200078e020b */
[----:B------:R-:W-:Y:S01]  /*0120*/  ISETP.LT.AND P2, PT, R5, 0x1800, !P0 ;  /* 0x000018000500780c */ /* 0x000fe20004741270 */
[----:B------:R-:W-:Y:S01]  /*0130*/  IMAD R19, R8, 0x19, R11 ;  /* 0x0000001908137824 */ /* 0x000fe200078e020b */
[----:B------:R-:W-:Y:S01]  /*0140*/  ISETP.LT.AND P3, PT, R6, 0x1800, !P0 ;  /* 0x000018000600780c */ /* 0x000fe20004761270 */
[----:B------:R-:W-:Y:S01]  /*0150*/  HFMA2.MMA R6, -RZ, RZ, 0, 0 ;  /* 0x00000000ff067435 */ /* 0x000fe200000001ff */
[----:B------:R-:W-:Y:S01]  /*0160*/  ISETP.LT.AND P0, PT, R8, 0x1800, !P0 ;  /* 0x000018000800780c */ /* 0x000fe20004701270 */
[----:B--2---:R-:W-:Y:S01]  /*0170*/  IMAD.WIDE R4, R13, 0x4, R2 ;  /* 0x000000040d047825 */ /* 0x004fe200078e0202 */
[----:B------:R-:W-:-:S03]  /*0180*/  MOV R8, RZ ;  /* 0x000000ff00087202 */ /* 0x000fc60000000f00 */
[----:B------:R-:W-:Y:S01]  /*0190*/  IMAD.WIDE R10, R15, 0x4, R2 ;  /* 0x000000040f0a7825 */ /* 0x000fe200078e0202 */
[----:B------:R-:W-:-:S03]  /*01a0*/  CS2R R14, SRZ ;  /* 0x00000000000e7805 */ /* 0x000fc6000001ff00 */
[--C-:B------:R-:W-:Y:S01]  /*01b0*/  IMAD.WIDE R12, R17, 0x4, R2.reuse ;  /* 0x00000004110c7825 */ /* 0x100fe200078e0202 */
[----:B------:R-:W2:Y:S03]  /*01c0*/  @P1 LDG.E R6, desc[UR6][R4.64] ;  /* 0x0000000604061981 */ /* 0x000ea6000c1e1900 */
[----:B------:R-:W-:Y:S01]  /*01d0*/  IMAD.WIDE R2, R19, 0x4, R2 ;  /* 0x0000000413027825 */ /* 0x000fe200078e0202 */
[----:B------:R-:W3:Y:S04]  /*01e0*/  @P2 LDG.E R8, desc[UR6][R10.64] ;  /* 0x000000060a082981 */ /* 0x000ee8000c1e1900 */
[----:B------:R-:W4:Y:S04]  /*01f0*/  @P3 LDG.E R14, desc[UR6][R12.64] ;  /* 0x000000060c0e3981 */ /* 0x000f28000c1e1900 */
[----:B------:R-:W5:Y:S01]  /*0200*/  @P0 LDG.E R15, desc[UR6][R2.64] ;  /* 0x00000006020f0981 */ /* 0x000f62000c1e1900 */
[----:B------:R-:W1:Y:S01]  /*0210*/  S2UR UR5, SR_CgaCtaId ;  /* 0x00000000000579c3 */ /* 0x000e620000008800 */
[----:B------:R-:W-:-:S02]  /*0220*/  UMOV UR4, 0x400 ;  /* 0x0000040000047882 */ /* 0x000fc40000000000 */
[----:B-1----:R-:W-:Y:S01]  /*0230*/  UPRMT UR4, UR5, 0x654, UR4 ;  /* 0x0000065405047896 */ /* 0x002fe20008000004 */
[----:B--2---:R-:W-:Y:S02]  /*0240*/  SEL R6, R6, RZ, P1 ;  /* 0x000000ff06067207 */ /* 0x004fe40000800000 */
[----:B---3--:R-:W-:Y:S02]  /*0250*/  SEL R8, R8, RZ, P2 ;  /* 0x000000ff08087207 */ /* 0x008fe40001000000 */
[----:B----4-:R-:W-:Y:S02]  /*0260*/  SEL R14, R14, RZ, P3 ;  /* 0x000000ff0e0e7207 */ /* 0x010fe40001800000 */
[----:B-----5:R-:W-:Y:S02]  /*0270*/  SEL R15, R15, RZ, P0 ;  /* 0x000000ff0f0f7207 */ /* 0x020fe40000000000 */
[----:B------:R-:W-:Y:S02]  /*0280*/  FSEL R6, R6, RZ, P1 ;  /* 0x000000ff06067208 */ /* 0x000fe40000800000 */
[----:B------:R-:W-:-:S02]  /*0290*/  FSEL R8, R8, RZ, P2 ;  /* 0x000000ff08087208 */ /* 0x000fc40001000000 */
[----:B------:R-:W-:Y:S02]  /*02a0*/  FSEL R14, R14, RZ, P3 ;  /* 0x000000ff0e0e7208 */ /* 0x000fe40001800000 */
[----:B------:R-:W-:Y:S01]  /*02b0*/  FSEL R15, R15, RZ, P0 ;  /* 0x000000ff0f0f7208 */ /* 0x000fe20000000000 */
[----:B------:R-:W1:Y:S04]  /*02c0*/  SHFL.BFLY PT, R5, R6, 0x10, 0x1f ;  /* 0x0e001f0006057f89 */ /* 0x000e6800000e0000 */
[----:B------:R-:W2:Y:S04]  /*02d0*/  SHFL.BFLY PT, R11, R8, 0x10, 0x1f ;  /* 0x0e001f00080b7f89 */ /* 0x000ea800000e0000 */
[----:B------:R-:W3:Y:S04]  /*02e0*/  SHFL.BFLY PT, R3, R14, 0x10, 0x1f ;  /* 0x0e001f000e037f89 */ /* 0x000ee800000e0000 */
[----:B------:R-:W4:Y:S01]  /*02f0*/  SHFL.BFLY PT, R2, R15, 0x10, 0x1f ;  /* 0x0e001f000f027f89 */ /* 0x000f2200000e0000 */
[----:B-1----:R-:W-:Y:S01]  /*0300*/  FADD R5, R6, R5 ;  /* 0x0000000506057221 */ /* 0x002fe20000000000 */
[----:B--2---:R-:W-:Y:S01]  /*0310*/  FADD R11, R8, R11 ;  /* 0x0000000b080b7221 */ /* 0x004fe20000000000 */
[----:B---3--:R-:W-:Y:S01]  /*0320*/  FADD R10, R14, R3 ;  /* 0x000000030e0a7221 */ /* 0x008fe20000000000 */
[----:B----4-:R-:W-:-:S03]  /*0330*/  FADD R16, R15, R2 ;  /* 0x000000020f107221 */ /* 0x010fc60000000000 */
        /* <DEDUP_REMOVED lines=15> */
[----:B----4-:R-:W-:-:S02]  /*0430*/  FADD R16, R14, R5 ;  /* 0x000000050e107221 */ /* 0x010fc40000000000 */
        /* <DEDUP_REMOVED lines=12> */
[----:B------:R-:W-:Y:S01]  /*0500*/  LEA R14, R9, UR4, 0x2 ;  /* 0x00000004090e7c11 */ /* 0x000fe2000f8e10ff */
[----:B-1----:R-:W-:Y:S01]  /*0510*/  FADD R11, R8, R11 ;  /* 0x0000000b080b7221 */ /* 0x002fe20000000000 */
[----:B--2---:R-:W-:Y:S01]  /*0520*/  FADD R5, R4, R5 ;  /* 0x0000000504057221 */ /* 0x004fe20000000000 */
[----:B---3--:R-:W-:Y:S01]  /*0530*/  FADD R6, R10, R3 ;  /* 0x000000030a067221 */ /* 0x008fe20000000000 */
[----:B----4-:R-:W-:-:S03]  /*0540*/  FADD R13, R12, R13 ;  /* 0x0000000d0c0d7221 */ /* 0x010fc60000000000 */
[----:B------:R1:W-:Y:S04]  /*0550*/  STS [R14], R5 ;  /* 0x000000050e007388 */ /* 0x0003e80000000800 */
[----:B------:R1:W-:Y:S04]  /*0560*/  STS [R14+0x8], R11 ;  /* 0x0000080b0e007388 */ /* 0x0003e80000000800 */
[----:B------:R1:W-:Y:S04]  /*0570*/  STS [R14+0x10], R6 ;  /* 0x000010060e007388 */ /* 0x0003e80000000800 */
[----:B------:R1:W-:Y:S01]  /*0580*/  STS [R14+0x18], R13 ;  /* 0x0000180d0e007388 */ /* 0x0003e20000000800 */
[----:B------:R-:W-:-:S04]  /*0590*/  LOP3.LUT R2, R7, 0x7, RZ, 0xc0, !PT ;  /* 0x0000000707027812 */ /* 0x000fc800078ec0ff */
[----:B------:R-:W-:Y:S01]  /*05a0*/  LEA R4, R2, UR4, 0x2 ;  /* 0x0000000402047c11 */ /* 0x000fe2000f8e10ff */
[----:B------:R-:W-:Y:S01]  /*05b0*/  BAR.SYNC.DEFER_BLOCKING 0x0 ;  /* 0x0000000000007b1d */ /* 0x000fe20000010000 */
[----:B------:R-:W-:-:S07]  /*05c0*/  LOP3.LUT P0, RZ, R7, 0x38, RZ, 0xc0, !PT ;  /* 0x0000003807ff7812 */ /* 0x000fce000780c0ff */
[----:B------:R-:W2:Y:S01]  /*05d0*/  LDC.64 R2, c[0x0][0x210] ;  /* 0x00008400ff027b82 */ /* 0x000ea20000000a00 */
[----:B------:R-:W-:-:S04]  /*05e0*/  LOP3.LUT R7, R0, 0x7, R7, 0xf8, !PT ;  /* 0x0000000700077812 */ /* 0x000fc800078ef807 */
[C---:B------:R-:W-:Y:S01]  /*05f0*/  ISETP.LT.AND P0, PT, R7.reuse, 0x1800, !P0 ;  /* 0x000018000700780c */ /* 0x040fe20004701270 */
[----:B------:R-:W3:Y:S01]  /*0600*/  LDS R4, [R4] ;  /* 0x0000000004047984 */ /* 0x000ee20000000800 */
[----:B--2---:R-:W-:Y:S01]  /*0610*/  IMAD.WIDE R2, R7, 0x4, R2 ;  /* 0x0000000407027825 */ /* 0x004fe200078e0202 */
[----:B------:R-:W-:Y:S10]  /*0620*/  BAR.SYNC.DEFER_BLOCKING 0x0 ;  /* 0x0000000000007b1d */ /* 0x000ff40000010000 */
[----:B-1----:R-:W-:Y:S05]  /*0630*/  @!P0 EXIT ;  /* 0x000000000000894d */ /* 0x002fea0003800000 */
[----:B---3--:R-:W-:-:S05]  /*0640*/  FMUL R5, R4, 0.039999999105930328369 ;  /* 0x3d23d70a04057820 */ /* 0x008fca0000400000 */
[----:B------:R-:W-:Y:S01]  /*0650*/  STG.E desc[UR6][R2.64], R5 ;  /* 0x0000000502007986 */ /* 0x000fe2000c101906 */
[----:B------:R-:W-:Y:S05]  /*0660*/  EXIT ;  /* 0x000000000000794d */ /* 0x000fea0003800000 */
.L_x_0:
[----:B------:R-:W-:-:S00]  /*0670*/  BRA `(.L_x_0) ;  /* 0xfffffffc00fc7947 */ /* 0x000fc0000383ffff */
[----:B------:R-:W-:-:S00]  /*0680*/  NOP ;  /* 0x0000000000007918 */ /* 0x000fc00000000000 */
[----:B------:R-:W-:-:S00]  /*0690*/  NOP ;  /* 0x0000000000007918 */ /* 0x000fc00000000000 */
[----:B------:R-:W-:-:S00]  /*06a0*/  NOP ;  /* 0x0000000000007918 */ /* 0x000fc00000000000 */
[----:B------:R-:W-:-:S00]  /*06b0*/  NOP ;  /* 0x0000000000007918 */ /* 0x000fc00000000000 */
[----:B------:R-:W-:-:S00]  /*06c0*/  NOP ;  /* 0x0000000000007918 */ /* 0x000fc00000000000 */
[----:B------:R-:W-:-:S00]  /*06d0*/  NOP ;  /* 0x0000000000007918 */ /* 0x000fc00000000000 */
[----:B------:R-:W-:-:S00]  /*06e0*/  NOP ;  /* 0x0000000000007918 */ /* 0x000fc00000000000 */
[----:B------:R-:W-:-:S00]  /*06f0*/  NOP ;  /* 0x0000000000007918 */ /* 0x000fc00000000000 */
.L_x_1:


//--------------------- .nv.shared.triton_per_fused_mean_25 --------------------------
	.section	.nv.shared.triton_per_fused_mean_25,"aw",@nobits
	.sectionflags	@""
	.align	16
	.zero		1024


//--------------------- .nv.constant0.triton_per_fused_mean_25 --------------------------
	.section	.nv.constant0.triton_per_fused_mean_25,"a",@progbits
	.sectionflags	@""
	.align	4
.nv.constant0.triton_per_fused_mean_25:
	.zero		552
